//
// Generated by NVIDIA NVVM Compiler
//
// Compiler Build ID: CL-36424714
// Cuda compilation tools, release 13.0, V13.0.88
// Based on NVVM 20.0.0
//

.version 9.0
.target sm_100
.address_size 64

	// .globl	_Z12find_cuboidsPiS_i

.visible .entry _Z12find_cuboidsPiS_i(
	.param .u64 .ptr .align 1 _Z12find_cuboidsPiS_i_param_0,
	.param .u64 .ptr .align 1 _Z12find_cuboidsPiS_i_param_1,
	.param .u32 _Z12find_cuboidsPiS_i_param_2
)
{
	.reg .pred 	%p<7>;
	.reg .b32 	%r<32>;
	.reg .b64 	%rd<9>;

	ld.param.u64 	%rd2, [_Z12find_cuboidsPiS_i_param_0];
	ld.param.u64 	%rd3, [_Z12find_cuboidsPiS_i_param_1];
	ld.param.u32 	%r7, [_Z12find_cuboidsPiS_i_param_2];
	cvta.to.global.u64 	%rd1, %rd3;
	mov.u32 	%r1, %ctaid.x;
	mov.u32 	%r2, %ctaid.y;
	mov.u32 	%r8, %ctaid.z;
	mov.u32 	%r9, %ntid.x;
	mov.u32 	%r10, %tid.x;
	mad.lo.s32 	%r3, %r8, %r9, %r10;
	setp.ge.s32 	%p1, %r3, %r7;
	@%p1 bra 	$L__BB0_4;
	setp.gt.u32 	%p2, %r2, %r3;
	setp.gt.u32 	%p3, %r1, %r2;
	or.pred  	%p4, %p2, %p3;
	@%p4 bra 	$L__BB0_4;
	add.s32 	%r13, %r1, 1;
	add.s32 	%r14, %r2, 1;
	add.s32 	%r15, %r3, 1;
	add.s32 	%r16, %r15, %r13;
	mad.lo.s32 	%r17, %r2, %r2, %r2;
	add.s32 	%r18, %r17, %r14;
	mad.lo.s32 	%r4, %r16, %r16, %r18;
	mad.lo.s32 	%r19, %r1, %r1, %r1;
	add.s32 	%r20, %r19, %r13;
	add.s32 	%r21, %r15, %r14;
	mad.lo.s32 	%r5, %r21, %r21, %r20;
	min.u32 	%r22, %r4, %r5;
	mad.lo.s32 	%r23, %r3, %r3, %r3;
	add.s32 	%r24, %r23, %r15;
	add.s32 	%r25, %r14, %r13;
	mad.lo.s32 	%r6, %r25, %r25, %r24;
	min.u32 	%r26, %r6, %r22;
	mul.wide.u32 	%rd4, %r26, 4;
	add.s64 	%rd5, %rd1, %rd4;
	ld.global.u32 	%r27, [%rd5];
	setp.ne.s32 	%p5, %r27, 1;
	@%p5 bra 	$L__BB0_5;
$L__BB0_3:
	cvta.to.global.u64 	%rd8, %rd2;
	atom.global.add.u32 	%r31, [%rd8], 1;
$L__BB0_4:
	ret;
$L__BB0_5:
	min.u32 	%r28, %r4, %r6;
	min.u32 	%r29, %r5, %r28;
	mul.wide.u32 	%rd6, %r29, 4;
	add.s64 	%rd7, %rd1, %rd6;
	ld.global.u32 	%r30, [%rd7];
	setp.eq.s32 	%p6, %r30, 1;
	@%p6 bra 	$L__BB0_3;
	bra.uni 	$L__BB0_4;

}


// ===== COMPILED SASS (sm_100) =====

	.target	sm_100

	.elftype	@"ET_EXEC"


//--------------------- .note.nv.tkinfo           --------------------------
	.section	.note.nv.tkinfo,"",@"SHT_NOTE"
	.sectionflags	@"SHF_NOTE_NV_TKINFO"
	.tkinfo
        /*0018*/ 	.word	0x00000002
        /*0030*/ 	.string	""
        /*0030*/ 	.string	"ptxas"
        /*0030*/ 	.string	"Cuda compilation tools, release 13.0, V13.0.88"
        /*0030*/ 	.string	"Build cuda_13.0.r13.0/compiler.36424714_0"
        /*0030*/ 	.string	"-arch sm_100 -m 64 "



//--------------------- .note.nv.cuinfo           --------------------------
	.section	.note.nv.cuinfo,"",@"SHT_NOTE"
	.sectionflags	@"SHF_NOTE_NV_CUINFO"
        /*0018*/ 	.short	0x0002
        /*001a*/ 	.short	0x0064
        /*001c*/ 	.short	0x0082
	.zero		2


//--------------------- .nv.info                  --------------------------
	.section	.nv.info,"",@"SHT_CUDA_INFO"
	.align	4


	//----- nvinfo : EIATTR_REGCOUNT
	.align		4
        /*0000*/ 	.byte	0x04, 0x2f
        /*0002*/ 	.short	(.L_1 - .L_0)
	.align		4
.L_0:
        /*0004*/ 	.word	index@(_Z12find_cuboidsPiS_i)
        /*0008*/ 	.word	0x0000000c


	//----- nvinfo : EIATTR_FRAME_SIZE
	.align		4
.L_1:
        /*000c*/ 	.byte	0x04, 0x11
        /*000e*/ 	.short	(.L_3 - .L_2)
	.align		4
.L_2:
        /*0010*/ 	.word	index@(_Z12find_cuboidsPiS_i)
        /*0014*/ 	.word	0x00000000


	//----- nvinfo : EIATTR_MIN_STACK_SIZE
	.align		4
.L_3:
        /*0018*/ 	.byte	0x04, 0x12
        /*001a*/ 	.short	(.L_5 - .L_4)
	.align		4
.L_4:
        /*001c*/ 	.word	index@(_Z12find_cuboidsPiS_i)
        /*0020*/ 	.word	0x00000000
.L_5:


//--------------------- .nv.compat                --------------------------
	.section	.nv.compat,"",@"SHT_CUDA_COMPAT_INFO"
	.align	4
        /*0000*/ 	.byte	0x02, 0x09, 0x00, 0x00, 0x02, 0x02, 0x01, 0x00, 0x02, 0x05, 0x05, 0x00, 0x03, 0x07, 0x01, 0x01
        /*0010*/ 	.byte	0x02, 0x03, 0x00, 0x00, 0x02, 0x06, 0x01, 0x00, 0x04, 0x0b, 0x08, 0x00, 0x09, 0x00, 0x00, 0x00
        /*0020*/ 	.byte	0x00, 0x00, 0x00, 0x00


//--------------------- .nv.info._Z12find_cuboidsPiS_i --------------------------
	.section	.nv.info._Z12find_cuboidsPiS_i,"",@"SHT_CUDA_INFO"
	.sectionflags	@""
	.align	4


	//----- nvinfo : EIATTR_CUDA_API_VERSION
	.align		4
        /*0000*/ 	.byte	0x04, 0x37
        /*0002*/ 	.short	(.L_7 - .L_6)
.L_6:
        /*0004*/ 	.word	0x00000082


	//----- nvinfo : EIATTR_KPARAM_INFO
	.align		4
.L_7:
        /*0008*/ 	.byte	0x04, 0x17
        /*000a*/ 	.short	(.L_9 - .L_8)
.L_8:
        /*000c*/ 	.word	0x00000000
        /*0010*/ 	.short	0x0002
        /*0012*/ 	.short	0x0010
        /*0014*/ 	.byte	0x00, 0xf0, 0x11, 0x00


	//----- nvinfo : EIATTR_KPARAM_INFO
	.align		4
.L_9:
        /*0018*/ 	.byte	0x04, 0x17
        /*001a*/ 	.short	(.L_11 - .L_10)
.L_10:
        /*001c*/ 	.word	0x00000000
        /*0020*/ 	.short	0x0001
        /*0022*/ 	.short	0x0008
        /*0024*/ 	.byte	0x00, 0xf5, 0x21, 0x00


	//----- nvinfo : EIATTR_KPARAM_INFO
	.align		4
.L_11:
        /*0028*/ 	.byte	0x04, 0x17
        /*002a*/ 	.short	(.L_13 - .L_12)
.L_12:
        /*002c*/ 	.word	0x00000000
        /*0030*/ 	.short	0x0000
        /*0032*/ 	.short	0x0000
        /*0034*/ 	.byte	0x00, 0xf5, 0x21, 0x00


	//----- nvinfo : EIATTR_SPARSE_MMA_MASK
	.align		4
.L_13:
        /*0038*/ 	.byte	0x03, 0x50
        /*003a*/ 	.short	0x0000


	//----- nvinfo : EIATTR_MAXREG_COUNT
	.align		4
        /*003c*/ 	.byte	0x03, 0x1b
        /*003e*/ 	.short	0x00ff


	//----- nvinfo : EIATTR_MERCURY_ISA_VERSION
	.align		4
        /*0040*/ 	.byte	0x03, 0x5f
        /*0042*/ 	.short	0x0101


	//----- nvinfo : EIATTR_INT_WARP_WIDE_INSTR_OFFSETS
	.align		4
        /*0044*/ 	.byte	0x04, 0x31
        /*0046*/ 	.short	(.L_15 - .L_14)


	//   ....[0]....
.L_14:
        /*0048*/ 	.word	0x000002c0


	//----- nvinfo : EIATTR_VRC_CTA_INIT_COUNT
	.align		4
.L_15:
        /*004c*/ 	.byte	0x02, 0x4a
	.zero		1
	.zero		1


	//----- nvinfo : EIATTR_EXIT_INSTR_OFFSETS
	.align		4
        /*0050*/ 	.byte	0x04, 0x1c
        /*0052*/ 	.short	(.L_17 - .L_16)


	//   ....[0]....
.L_16:
        /*0054*/ 	.word	0x00000070


	//   ....[1]....
        /*0058*/ 	.word	0x000000c0


	//   ....[2]....
        /*005c*/ 	.word	0x00000280


	//   ....[3]....
        /*0060*/ 	.word	0x00000310


	//----- nvinfo : EIATTR_CRS_STACK_SIZE
	.align		4
.L_17:
        /*0064*/ 	.byte	0x04, 0x1e
        /*0066*/ 	.short	(.L_19 - .L_18)
.L_18:
        /*0068*/ 	.word	0x00000000


	//----- nvinfo : EIATTR_CBANK_PARAM_SIZE
	.align		4
.L_19:
        /*006c*/ 	.byte	0x03, 0x19
        /*006e*/ 	.short	0x0014


	//----- nvinfo : EIATTR_PARAM_CBANK
	.align		4
        /*0070*/ 	.byte	0x04, 0x0a
        /*0072*/ 	.short	(.L_21 - .L_20)
	.align		4
.L_20:
        /*0074*/ 	.word	index@(.nv.constant0._Z12find_cuboidsPiS_i)
        /*0078*/ 	.short	0x0380
        /*007a*/ 	.short	0x0014


	//----- nvinfo : EIATTR_SW_WAR
	.align		4
.L_21:
        /*007c*/ 	.byte	0x04, 0x36
        /*007e*/ 	.short	(.L_23 - .L_22)
.L_22:
        /*0080*/ 	.word	0x00000008
.L_23:


//--------------------- .nv.callgraph             --------------------------
	.section	.nv.callgraph,"",@"SHT_CUDA_CALLGRAPH"
	.align	4
	.sectionentsize	8
	.align		4
        /*0000*/ 	.word	0x00000000
	.align		4
        /*0004*/ 	.word	0xffffffff
	.align		4
        /*0008*/ 	.word	0x00000000
	.align		4
        /*000c*/ 	.word	0xfffffffe
	.align		4
        /*0010*/ 	.word	0x00000000
	.align		4
        /*0014*/ 	.word	0xfffffffd
	.align		4
        /*0018*/ 	.word	0x00000000
	.align		4
        /*001c*/ 	.word	0xfffffffc


//--------------------- .text._Z12find_cuboidsPiS_i --------------------------
	.section	.text._Z12find_cuboidsPiS_i,"ax",@progbits
	.align	128
        .global         _Z12find_cuboidsPiS_i
        .type           _Z12find_cuboidsPiS_i,@function
        .size           _Z12find_cuboidsPiS_i,(.L_x_3 - _Z12find_cuboidsPiS_i)
        .other          _Z12find_cuboidsPiS_i,@"STO_CUDA_ENTRY STV_DEFAULT"
_Z12find_cuboidsPiS_i:
.text._Z12find_cuboidsPiS_i:
[----:B------:R-:W-:Y:S01]  /*0000*/  LDC R1, c[0x0][0x37c] ;  /* 0x0000df00ff017b82 */ /* 0x000fe20000000800 */
[----:B------:R-:W0:Y:S07]  /*0010*/  S2R R3, SR_TID.X ;  /* 0x0000000000037919 */ /* 0x000e2e0000002100 */
[----:B------:R-:W0:Y:S01]  /*0020*/  S2UR UR4, SR_CTAID.Z ;  /* 0x00000000000479c3 */ /* 0x000e220000002700 */
[----:B------:R-:W1:Y:S07]  /*0030*/  LDCU UR5, c[0x0][0x390] ;  /* 0x00007200ff0577ac */ /* 0x000e6e0008000800 */
[----:B------:R-:W0:Y:S02]  /*0040*/  LDC R0, c[0x0][0x360] ;  /* 0x0000d800ff007b82 */ /* 0x000e240000000800 */
[----:B0-----:R-:W-:-:S05]  /*0050*/  IMAD R0, R0, UR4, R3 ;  /* 0x0000000400007c24 */ /* 0x001fca000f8e0203 */
[----:B-1----:R-:W-:-:S13]  /*0060*/  ISETP.GE.AND P0, PT, R0, UR5, PT ;  /* 0x0000000500007c0c */ /* 0x002fda000bf06270 */
[----:B------:R-:W-:Y:S05]  /*0070*/  @P0 EXIT ;  /* 0x000000000000094d */ /* 0x000fea0003800000 */
[----:B------:R-:W0:Y:S01]  /*0080*/  S2R R7, SR_CTAID.Y ;  /* 0x0000000000077919 */ /* 0x000e220000002600 */
[----:B------:R-:W0:Y:S02]  /*0090*/  S2UR UR4, SR_CTAID.X ;  /* 0x00000000000479c3 */ /* 0x000e240000002500 */
[----:B0-----:R-:W-:-:S04]  /*00a0*/  ISETP.LT.U32.AND P0, PT, R7, UR4, PT ;  /* 0x0000000407007c0c */ /* 0x001fc8000bf01070 */
[----:B------:R-:W-:-:S13]  /*00b0*/  ISETP.GT.U32.OR P0, PT, R7, R0, P0 ;  /* 0x000000000700720c */ /* 0x000fda0000704470 */
[----:B------:R-:W-:Y:S05]  /*00c0*/  @P0 EXIT ;  /* 0x000000000000094d */ /* 0x000fea0003800000 */
[----:B------:R-:W0:Y:S01]  /*00d0*/  LDC.64 R2, c[0x0][0x388] ;  /* 0x0000e200ff027b82 */ /* 0x000e220000000a00 */
[----:B------:R-:W-:Y:S01]  /*00e0*/  UIADD3 UR5, UPT, UPT, UR4, 0x1, URZ ;  /* 0x0000000104057890 */ /* 0x000fe2000fffe0ff */
[C---:B------:R-:W-:Y:S01]  /*00f0*/  IADD3 R4, PT, PT, R7.reuse, 0x1, RZ ;  /* 0x0000000107047810 */ /* 0x040fe20007ffe0ff */
[----:B------:R-:W-:Y:S01]  /*0100*/  UIMAD UR4, UR4, UR4, UR4 ;  /* 0x00000004040472a4 */ /* 0x000fe2000f8e0204 */
[C---:B------:R-:W-:Y:S01]  /*0110*/  IMAD R6, R0.reuse, R0, R0 ;  /* 0x0000000000067224 */ /* 0x040fe200078e0200 */
[----:B------:R-:W-:Y:S01]  /*0120*/  IADD3 R5, PT, PT, R0, 0x1, RZ ;  /* 0x0000000100057810 */ /* 0x000fe20007ffe0ff */
[----:B------:R-:W-:Y:S01]  /*0130*/  IMAD R7, R7, R7, R7 ;  /* 0x0000000707077224 */ /* 0x000fe200078e0207 */
[----:B------:R-:W-:Y:S02]  /*0140*/  UIADD3 UR4, UPT, UPT, UR5, UR4, URZ ;  /* 0x0000000405047290 */ /* 0x000fe4000fffe0ff */
[C---:B------:R-:W-:Y:S01]  /*0150*/  IADD3 R9, PT, PT, R4.reuse, UR5, RZ ;  /* 0x0000000504097c10 */ /* 0x040fe2000fffe0ff */
[----:B------:R-:W1:Y:S01]  /*0160*/  LDCU.64 UR6, c[0x0][0x358] ;  /* 0x00006b00ff0677ac */ /* 0x000e620008000a00 */
[----:B------:R-:W-:Y:S01]  /*0170*/  IMAD.IADD R7, R4, 0x1, R7 ;  /* 0x0000000104077824 */ /* 0x000fe200078e0207 */
[C---:B------:R-:W-:Y:S01]  /*0180*/  IADD3 R6, PT, PT, R5.reuse, R6, RZ ;  /* 0x0000000605067210 */ /* 0x040fe20007ffe0ff */
[----:B------:R-:W-:-:S02]  /*0190*/  VIADD R0, R5, UR5 ;  /* 0x0000000505007c36 */ /* 0x000fc40008000000 */
[----:B------:R-:W-:Y:S02]  /*01a0*/  IMAD.IADD R4, R4, 0x1, R5 ;  /* 0x0000000104047824 */ /* 0x000fe400078e0205 */
[----:B------:R-:W-:Y:S02]  /*01b0*/  IMAD R7, R0, R0, R7 ;  /* 0x0000000000077224 */ /* 0x000fe400078e0207 */
[----:B------:R-:W-:Y:S02]  /*01c0*/  IMAD R6, R9, R9, R6 ;  /* 0x0000000909067224 */ /* 0x000fe400078e0206 */
[----:B------:R-:W-:-:S05]  /*01d0*/  IMAD R0, R4, R4, UR4 ;  /* 0x0000000404007e24 */ /* 0x000fca000f8e0204 */
[----:B------:R-:W-:-:S05]  /*01e0*/  VIMNMX3.U32 R5, R7, R0, R6, PT ;  /* 0x000000000705720f */ /* 0x000fca0003800006 */
[----:B0-----:R-:W-:-:S06]  /*01f0*/  IMAD.WIDE.U32 R4, R5, 0x4, R2 ;  /* 0x0000000405047825 */ /* 0x001fcc00078e0002 */
[----:B-1----:R-:W2:Y:S01]  /*0200*/  LDG.E R4, desc[UR6][R4.64] ;  /* 0x0000000604047981 */ /* 0x002ea2000c1e1900 */
[----:B------:R-:W-:Y:S01]  /*0210*/  BSSY.RECONVERGENT B0, `(.L_x_0) ;  /* 0x0000008000007945 */ /* 0x000fe20003800200 */
[----:B--2---:R-:W-:-:S13]  /*0220*/  ISETP.NE.AND P0, PT, R4, 0x1, PT ;  /* 0x000000010400780c */ /* 0x004fda0003f05270 */
[----:B------:R-:W-:Y:S05]  /*0230*/  @!P0 BRA `(.L_x_1) ;  /* 0x0000000000148947 */ /* 0x000fea0003800000 */
[----:B------:R-:W-:-:S05]  /*0240*/  VIMNMX3.U32 R7, R7, R6, R0, PT ;  /* 0x000000060707720f */ /* 0x000fca0003800000 */
[----:B------:R-:W-:-:S06]  /*0250*/  IMAD.WIDE.U32 R2, R7, 0x4, R2 ;  /* 0x0000000407027825 */ /* 0x000fcc00078e0002 */
[----:B------:R-:W2:Y:S02]  /*0260*/  LDG.E R2, desc[UR6][R2.64] ;  /* 0x0000000602027981 */ /* 0x000ea4000c1e1900 */
[----:B--2---:R-:W-:-:S13]  /*0270*/  ISETP.NE.AND P0, PT, R2, 0x1, PT ;  /* 0x000000010200780c */ /* 0x004fda0003f05270 */
[----:B------:R-:W-:Y:S05]  /*0280*/  @P0 EXIT ;  /* 0x000000000000094d */ /* 0x000fea0003800000 */
.L_x_1:
[----:B------:R-:W-:Y:S05]  /*0290*/  BSYNC.RECONVERGENT B0 ;  /* 0x0000000000007941 */ /* 0x000fea0003800200 */
.L_x_0:
[----:B------:R-:W0:Y:S01]  /*02a0*/  S2R R0, SR_LANEID ;  /* 0x0000000000007919 */ /* 0x000e220000000000 */
[----:B------:R-:W1:Y:S01]  /*02b0*/  LDC.64 R2, c[0x0][0x380] ;  /* 0x0000e000ff027b82 */ /* 0x000e620000000a00 */
[----:B------:R-:W-:Y:S02]  /*02c0*/  VOTEU.ANY UR4, UPT, PT ;  /* 0x0000000000047886 */ /* 0x000fe400038e0100 */
[----:B------:R-:W-:Y:S02]  /*02d0*/  UFLO.U32 UR5, UR4 ;  /* 0x00000004000572bd */ /* 0x000fe400080e0000 */
[----:B------:R-:W1:Y:S04]  /*02e0*/  POPC R5, UR4 ;  /* 0x0000000400057d09 */ /* 0x000e680008000000 */
[----:B0-----:R-:W-:-:S13]  /*02f0*/  ISETP.EQ.U32.AND P0, PT, R0, UR5, PT ;  /* 0x0000000500007c0c */ /* 0x001fda000bf02070 */
[----:B-1----:R-:W-:Y:S01]  /*0300*/  @P0 REDG.E.ADD.STRONG.GPU desc[UR6][R2.64], R5 ;  /* 0x000000050200098e */ /* 0x002fe2000c12e106 */
[----:B------:R-:W-:Y:S05]  /*0310*/  EXIT ;  /* 0x000000000000794d */ /* 0x000fea0003800000 */
.L_x_2:
[----:B------:R-:W-:-:S00]  /*0320*/  BRA `(.L_x_2) ;  /* 0xfffffffc00fc7947 */ /* 0x000fc0000383ffff */
[----:B------:R-:W-:-:S00]  /*0330*/  NOP ;  /* 0x0000000000007918 */ /* 0x000fc00000000000 */
        /* <DEDUP_REMOVED lines=12> */
.L_x_3:


//--------------------- .nv.shared.reserved.0     --------------------------
	.section	.nv.shared.reserved.0,"aw",@nobits
	.weak		__nv_reservedSMEM_offset_0_alias
	.size		__nv_reservedSMEM_offset_0_alias, 0, 64
	.other		__nv_reservedSMEM_offset_0_alias,@"STO_CUDA_RESERVED_SHARED STV_DEFAULT"
__nv_reservedSMEM_offset_0_alias:
	.zero		0
	.zero		64


//--------------------- .nv.constant0._Z12find_cuboidsPiS_i --------------------------
	.section	.nv.constant0._Z12find_cuboidsPiS_i,"a",@progbits
	.sectionflags	@""
	.align	4
.nv.constant0._Z12find_cuboidsPiS_i:
	.zero		916


//--------------------- SYMBOLS --------------------------

	.type		.nv.reservedSmem.offset0,@object
	.size		.nv.reservedSmem.offset0,0x4
